//
// Generated by NVIDIA NVVM Compiler
//
// Compiler Build ID: CL-36424714
// Cuda compilation tools, release 13.0, V13.0.88
// Based on NVVM 20.0.0
//

.version 9.0
.target sm_100
.address_size 64

	// .globl	_Z8reluGemvPfS_S_S_ii
.extern .func  (.param .b32 func_retval0) vprintf
(
	.param .b64 vprintf_param_0,
	.param .b64 vprintf_param_1
)
;
.global .align 1 .b8 $str[17] = {105, 116, 101, 114, 32, 58, 32, 37, 100, 44, 32, 78, 32, 37, 100, 10};

.visible .entry _Z8reluGemvPfS_S_S_ii(
	.param .u64 .ptr .align 1 _Z8reluGemvPfS_S_S_ii_param_0,
	.param .u64 .ptr .align 1 _Z8reluGemvPfS_S_S_ii_param_1,
	.param .u64 .ptr .align 1 _Z8reluGemvPfS_S_S_ii_param_2,
	.param .u64 .ptr .align 1 _Z8reluGemvPfS_S_S_ii_param_3,
	.param .u32 _Z8reluGemvPfS_S_S_ii_param_4,
	.param .u32 _Z8reluGemvPfS_S_S_ii_param_5
)
{
	.local .align 8 .b8 	__local_depot0[8];
	.reg .b64 	%SP;
	.reg .b64 	%SPL;
	.reg .pred 	%p<25>;
	.reg .b32 	%r<59>;
	.reg .b32 	%f<128>;
	.reg .b64 	%rd<42>;

	mov.u64 	%SPL, __local_depot0;
	cvta.local.u64 	%SP, %SPL;
	ld.param.u64 	%rd4, [_Z8reluGemvPfS_S_S_ii_param_0];
	ld.param.u64 	%rd5, [_Z8reluGemvPfS_S_S_ii_param_1];
	ld.param.u64 	%rd6, [_Z8reluGemvPfS_S_S_ii_param_2];
	ld.param.u64 	%rd7, [_Z8reluGemvPfS_S_S_ii_param_3];
	ld.param.u32 	%r21, [_Z8reluGemvPfS_S_S_ii_param_4];
	ld.param.u32 	%r20, [_Z8reluGemvPfS_S_S_ii_param_5];
	cvta.to.global.u64 	%rd1, %rd6;
	cvta.to.global.u64 	%rd2, %rd7;
	mov.u32 	%r22, %ctaid.x;
	mov.u32 	%r1, %tid.x;
	mov.u32 	%r23, %tid.y;
	and.b32  	%r2, %r1, 31;
	mov.u32 	%r24, %ntid.y;
	mad.lo.s32 	%r3, %r24, %r22, %r23;
	setp.ge.s32 	%p1, %r3, %r21;
	@%p1 bra 	$L__BB0_30;
	shr.s32 	%r25, %r20, 31;
	shr.u32 	%r26, %r25, 25;
	add.s32 	%r27, %r20, %r26;
	shr.s32 	%r4, %r27, 7;
	setp.ne.s32 	%p2, %r1, 0;
	@%p2 bra 	$L__BB0_3;
	add.u64 	%rd8, %SP, 0;
	add.u64 	%rd9, %SPL, 0;
	st.local.v2.u32 	[%rd9], {%r4, %r20};
	mov.u64 	%rd10, $str;
	cvta.global.u64 	%rd11, %rd10;
	{ // callseq 0, 0
	.param .b64 param0;
	st.param.b64 	[param0], %rd11;
	.param .b64 param1;
	st.param.b64 	[param1], %rd8;
	.param .b32 retval0;
	call.uni (retval0), 
	vprintf, 
	(
	param0, 
	param1
	);
	ld.param.b32 	%r28, [retval0];
	} // callseq 0
$L__BB0_3:
	add.s32 	%r30, %r20, 127;
	setp.lt.u32 	%p3, %r30, 255;
	selp.b32 	%r5, 1, %r4, %p3;
	setp.lt.s32 	%p4, %r5, 1;
	mov.f32 	%f116, 0f00000000;
	@%p4 bra 	$L__BB0_25;
	cvta.to.global.u64 	%rd12, %rd4;
	mul.lo.s32 	%r32, %r20, %r3;
	mul.wide.s32 	%rd13, %r32, 4;
	add.s64 	%rd3, %rd12, %rd13;
	and.b32  	%r6, %r5, 3;
	setp.lt.u32 	%p5, %r5, 4;
	mov.f32 	%f116, 0f00000000;
	mov.b32 	%r58, 0;
	@%p5 bra 	$L__BB0_15;
	and.b32  	%r58, %r5, 2147483644;
	mov.f32 	%f116, 0f00000000;
	mov.b32 	%r56, 0;
$L__BB0_6:
	.pragma "nounroll";
	shl.b32 	%r34, %r56, 5;
	or.b32  	%r9, %r34, %r2;
	shl.b32 	%r35, %r9, 2;
	setp.ge.s32 	%p6, %r35, %r20;
	@%p6 bra 	$L__BB0_8;
	mul.wide.u32 	%rd14, %r9, 16;
	add.s64 	%rd15, %rd3, %rd14;
	ld.global.nc.v4.f32 	{%f27, %f28, %f29, %f30}, [%rd15];
	add.s64 	%rd16, %rd1, %rd14;
	ld.global.nc.v4.f32 	{%f31, %f32, %f33, %f34}, [%rd16];
	fma.rn.f32 	%f35, %f27, %f31, %f116;
	fma.rn.f32 	%f36, %f28, %f32, %f35;
	fma.rn.f32 	%f37, %f29, %f33, %f36;
	fma.rn.f32 	%f116, %f30, %f34, %f37;
$L__BB0_8:
	add.s32 	%r10, %r9, 32;
	shl.b32 	%r36, %r10, 2;
	setp.ge.s32 	%p7, %r36, %r20;
	@%p7 bra 	$L__BB0_10;
	mul.wide.u32 	%rd17, %r10, 16;
	add.s64 	%rd18, %rd3, %rd17;
	ld.global.nc.v4.f32 	{%f38, %f39, %f40, %f41}, [%rd18];
	add.s64 	%rd19, %rd1, %rd17;
	ld.global.nc.v4.f32 	{%f42, %f43, %f44, %f45}, [%rd19];
	fma.rn.f32 	%f46, %f38, %f42, %f116;
	fma.rn.f32 	%f47, %f39, %f43, %f46;
	fma.rn.f32 	%f48, %f40, %f44, %f47;
	fma.rn.f32 	%f116, %f41, %f45, %f48;
$L__BB0_10:
	add.s32 	%r11, %r9, 64;
	shl.b32 	%r37, %r11, 2;
	setp.ge.s32 	%p8, %r37, %r20;
	@%p8 bra 	$L__BB0_12;
	mul.wide.u32 	%rd20, %r11, 16;
	add.s64 	%rd21, %rd3, %rd20;
	ld.global.nc.v4.f32 	{%f49, %f50, %f51, %f52}, [%rd21];
	add.s64 	%rd22, %rd1, %rd20;
	ld.global.nc.v4.f32 	{%f53, %f54, %f55, %f56}, [%rd22];
	fma.rn.f32 	%f57, %f49, %f53, %f116;
	fma.rn.f32 	%f58, %f50, %f54, %f57;
	fma.rn.f32 	%f59, %f51, %f55, %f58;
	fma.rn.f32 	%f116, %f52, %f56, %f59;
$L__BB0_12:
	add.s32 	%r12, %r9, 96;
	shl.b32 	%r38, %r12, 2;
	setp.ge.s32 	%p9, %r38, %r20;
	@%p9 bra 	$L__BB0_14;
	mul.wide.u32 	%rd23, %r12, 16;
	add.s64 	%rd24, %rd3, %rd23;
	ld.global.nc.v4.f32 	{%f60, %f61, %f62, %f63}, [%rd24];
	add.s64 	%rd25, %rd1, %rd23;
	ld.global.nc.v4.f32 	{%f64, %f65, %f66, %f67}, [%rd25];
	fma.rn.f32 	%f68, %f60, %f64, %f116;
	fma.rn.f32 	%f69, %f61, %f65, %f68;
	fma.rn.f32 	%f70, %f62, %f66, %f69;
	fma.rn.f32 	%f116, %f63, %f67, %f70;
$L__BB0_14:
	add.s32 	%r56, %r56, 4;
	setp.ne.s32 	%p10, %r56, %r58;
	@%p10 bra 	$L__BB0_6;
$L__BB0_15:
	setp.eq.s32 	%p11, %r6, 0;
	@%p11 bra 	$L__BB0_25;
	setp.eq.s32 	%p12, %r6, 1;
	@%p12 bra 	$L__BB0_22;
	shl.b32 	%r39, %r58, 5;
	or.b32  	%r15, %r39, %r2;
	shl.b32 	%r40, %r15, 2;
	setp.ge.s32 	%p13, %r40, %r20;
	@%p13 bra 	$L__BB0_19;
	mul.wide.u32 	%rd26, %r15, 16;
	add.s64 	%rd27, %rd3, %rd26;
	ld.global.nc.v4.f32 	{%f72, %f73, %f74, %f75}, [%rd27];
	add.s64 	%rd28, %rd1, %rd26;
	ld.global.nc.v4.f32 	{%f76, %f77, %f78, %f79}, [%rd28];
	fma.rn.f32 	%f80, %f72, %f76, %f116;
	fma.rn.f32 	%f81, %f73, %f77, %f80;
	fma.rn.f32 	%f82, %f74, %f78, %f81;
	fma.rn.f32 	%f116, %f75, %f79, %f82;
$L__BB0_19:
	add.s32 	%r16, %r15, 32;
	shl.b32 	%r41, %r16, 2;
	setp.ge.s32 	%p14, %r41, %r20;
	@%p14 bra 	$L__BB0_21;
	mul.wide.u32 	%rd29, %r16, 16;
	add.s64 	%rd30, %rd3, %rd29;
	ld.global.nc.v4.f32 	{%f83, %f84, %f85, %f86}, [%rd30];
	add.s64 	%rd31, %rd1, %rd29;
	ld.global.nc.v4.f32 	{%f87, %f88, %f89, %f90}, [%rd31];
	fma.rn.f32 	%f91, %f83, %f87, %f116;
	fma.rn.f32 	%f92, %f84, %f88, %f91;
	fma.rn.f32 	%f93, %f85, %f89, %f92;
	fma.rn.f32 	%f116, %f86, %f90, %f93;
$L__BB0_21:
	add.s32 	%r58, %r58, 2;
$L__BB0_22:
	and.b32  	%r42, %r5, 1;
	setp.eq.b32 	%p15, %r42, 1;
	not.pred 	%p16, %p15;
	@%p16 bra 	$L__BB0_25;
	shl.b32 	%r43, %r58, 5;
	or.b32  	%r19, %r43, %r2;
	shl.b32 	%r44, %r19, 2;
	setp.ge.s32 	%p17, %r44, %r20;
	@%p17 bra 	$L__BB0_25;
	mul.wide.u32 	%rd32, %r19, 16;
	add.s64 	%rd33, %rd3, %rd32;
	ld.global.nc.v4.f32 	{%f94, %f95, %f96, %f97}, [%rd33];
	add.s64 	%rd34, %rd1, %rd32;
	ld.global.nc.v4.f32 	{%f98, %f99, %f100, %f101}, [%rd34];
	fma.rn.f32 	%f102, %f94, %f98, %f116;
	fma.rn.f32 	%f103, %f95, %f99, %f102;
	fma.rn.f32 	%f104, %f96, %f100, %f103;
	fma.rn.f32 	%f116, %f97, %f101, %f104;
$L__BB0_25:
	mov.b32 	%r45, %f116;
	shfl.sync.down.b32	%r46|%p18, %r45, 16, 31, -1;
	mov.b32 	%f105, %r46;
	add.f32 	%f106, %f116, %f105;
	mov.b32 	%r47, %f106;
	shfl.sync.down.b32	%r48|%p19, %r47, 8, 31, -1;
	mov.b32 	%f107, %r48;
	add.f32 	%f108, %f106, %f107;
	mov.b32 	%r49, %f108;
	shfl.sync.down.b32	%r50|%p20, %r49, 4, 31, -1;
	mov.b32 	%f109, %r50;
	add.f32 	%f110, %f108, %f109;
	mov.b32 	%r51, %f110;
	shfl.sync.down.b32	%r52|%p21, %r51, 2, 31, -1;
	mov.b32 	%f111, %r52;
	add.f32 	%f112, %f110, %f111;
	mov.b32 	%r53, %f112;
	shfl.sync.down.b32	%r54|%p22, %r53, 1, 31, -1;
	mov.b32 	%f113, %r54;
	add.f32 	%f127, %f112, %f113;
	setp.ne.s32 	%p23, %r2, 0;
	@%p23 bra 	$L__BB0_27;
	cvta.to.global.u64 	%rd35, %rd5;
	mul.wide.s32 	%rd36, %r3, 4;
	add.s64 	%rd37, %rd35, %rd36;
	ld.global.nc.f32 	%f114, [%rd37];
	add.f32 	%f127, %f127, %f114;
$L__BB0_27:
	setp.ltu.f32 	%p24, %f127, 0f00000000;
	@%p24 bra 	$L__BB0_29;
	mul.wide.s32 	%rd38, %r3, 4;
	add.s64 	%rd39, %rd2, %rd38;
	st.global.f32 	[%rd39], %f127;
	bra.uni 	$L__BB0_30;
$L__BB0_29:
	mul.wide.s32 	%rd40, %r3, 4;
	add.s64 	%rd41, %rd2, %rd40;
	mov.b32 	%r55, 0;
	st.global.u32 	[%rd41], %r55;
$L__BB0_30:
	ret;

}


// ===== COMPILED SASS (sm_100) =====

	.target	sm_100

	.elftype	@"ET_EXEC"


//--------------------- .note.nv.tkinfo           --------------------------
	.section	.note.nv.tkinfo,"",@"SHT_NOTE"
	.sectionflags	@"SHF_NOTE_NV_TKINFO"
	.tkinfo
        /*0018*/ 	.word	0x00000002
        /*0030*/ 	.string	""
        /*0030*/ 	.string	"ptxas"
        /*0030*/ 	.string	"Cuda compilation tools, release 13.0, V13.0.88"
        /*0030*/ 	.string	"Build cuda_13.0.r13.0/compiler.36424714_0"
        /*0030*/ 	.string	"-arch sm_100 -m 64 "



//--------------------- .note.nv.cuinfo           --------------------------
	.section	.note.nv.cuinfo,"",@"SHT_NOTE"
	.sectionflags	@"SHF_NOTE_NV_CUINFO"
        /*0018*/ 	.short	0x0002
        /*001a*/ 	.short	0x0064
        /*001c*/ 	.short	0x0082
	.zero		2


//--------------------- .nv.info                  --------------------------
	.section	.nv.info,"",@"SHT_CUDA_INFO"
	.align	4


	//----- nvinfo : EIATTR_REGCOUNT
	.align		4
        /*0000*/ 	.byte	0x04, 0x2f
        /*0002*/ 	.short	(.L_2 - .L_1)
	.align		4
.L_1:
        /*0004*/ 	.word	index@(_Z8reluGemvPfS_S_S_ii)
        /*0008*/ 	.word	0x00000020


	//----- nvinfo : EIATTR_FRAME_SIZE
	.align		4
.L_2:
        /*000c*/ 	.byte	0x04, 0x11
        /*000e*/ 	.short	(.L_4 - .L_3)
	.align		4
.L_3:
        /*0010*/ 	.word	index@(_Z8reluGemvPfS_S_S_ii)
        /*0014*/ 	.word	0x00000008


	//----- nvinfo : EIATTR_MIN_STACK_SIZE
	.align		4
.L_4:
        /*0018*/ 	.byte	0x04, 0x12
        /*001a*/ 	.short	(.L_6 - .L_5)
	.align		4
.L_5:
        /*001c*/ 	.word	index@(_Z8reluGemvPfS_S_S_ii)
        /*0020*/ 	.word	0x00000008
.L_6:


//--------------------- .nv.compat                --------------------------
	.section	.nv.compat,"",@"SHT_CUDA_COMPAT_INFO"
	.align	4
        /*0000*/ 	.byte	0x02, 0x09, 0x00, 0x00, 0x02, 0x02, 0x01, 0x00, 0x02, 0x05, 0x05, 0x00, 0x03, 0x07, 0x01, 0x01
        /*0010*/ 	.byte	0x02, 0x03, 0x00, 0x00, 0x02, 0x06, 0x01, 0x00, 0x04, 0x0b, 0x08, 0x00, 0x09, 0x00, 0x00, 0x00
        /*0020*/ 	.byte	0x00, 0x00, 0x00, 0x00


//--------------------- .nv.info._Z8reluGemvPfS_S_S_ii --------------------------
	.section	.nv.info._Z8reluGemvPfS_S_S_ii,"",@"SHT_CUDA_INFO"
	.sectionflags	@""
	.align	4


	//----- nvinfo : EIATTR_CUDA_API_VERSION
	.align		4
        /*0000*/ 	.byte	0x04, 0x37
        /*0002*/ 	.short	(.L_8 - .L_7)
.L_7:
        /*0004*/ 	.word	0x00000082


	//----- nvinfo : EIATTR_KPARAM_INFO
	.align		4
.L_8:
        /*0008*/ 	.byte	0x04, 0x17
        /*000a*/ 	.short	(.L_10 - .L_9)
.L_9:
        /*000c*/ 	.word	0x00000000
        /*0010*/ 	.short	0x0005
        /*0012*/ 	.short	0x0024
        /*0014*/ 	.byte	0x00, 0xf0, 0x11, 0x00


	//----- nvinfo : EIATTR_KPARAM_INFO
	.align		4
.L_10:
        /*0018*/ 	.byte	0x04, 0x17
        /*001a*/ 	.short	(.L_12 - .L_11)
.L_11:
        /*001c*/ 	.word	0x00000000
        /*0020*/ 	.short	0x0004
        /*0022*/ 	.short	0x0020
        /*0024*/ 	.byte	0x00, 0xf0, 0x11, 0x00


	//----- nvinfo : EIATTR_KPARAM_INFO
	.align		4
.L_12:
        /*0028*/ 	.byte	0x04, 0x17
        /*002a*/ 	.short	(.L_14 - .L_13)
.L_13:
        /*002c*/ 	.word	0x00000000
        /*0030*/ 	.short	0x0003
        /*0032*/ 	.short	0x0018
        /*0034*/ 	.byte	0x00, 0xf5, 0x21, 0x00


	//----- nvinfo : EIATTR_KPARAM_INFO
	.align		4
.L_14:
        /*0038*/ 	.byte	0x04, 0x17
        /*003a*/ 	.short	(.L_16 - .L_15)
.L_15:
        /*003c*/ 	.word	0x00000000
        /*0040*/ 	.short	0x0002
        /*0042*/ 	.short	0x0010
        /*0044*/ 	.byte	0x00, 0xf5, 0x21, 0x00


	//----- nvinfo : EIATTR_KPARAM_INFO
	.align		4
.L_16:
        /*0048*/ 	.byte	0x04, 0x17
        /*004a*/ 	.short	(.L_18 - .L_17)
.L_17:
        /*004c*/ 	.word	0x00000000
        /*0050*/ 	.short	0x0001
        /*0052*/ 	.short	0x0008
        /*0054*/ 	.byte	0x00, 0xf5, 0x21, 0x00


	//----- nvinfo : EIATTR_KPARAM_INFO
	.align		4
.L_18:
        /*0058*/ 	.byte	0x04, 0x17
        /*005a*/ 	.short	(.L_20 - .L_19)
.L_19:
        /*005c*/ 	.word	0x00000000
        /*0060*/ 	.short	0x0000
        /*0062*/ 	.short	0x0000
        /*0064*/ 	.byte	0x00, 0xf5, 0x21, 0x00


	//----- nvinfo : EIATTR_SPARSE_MMA_MASK
	.align		4
.L_20:
        /*0068*/ 	.byte	0x03, 0x50
        /*006a*/ 	.short	0x0000


	//----- nvinfo : EIATTR_MAXREG_COUNT
	.align		4
        /*006c*/ 	.byte	0x03, 0x1b
        /*006e*/ 	.short	0x00ff


	//----- nvinfo : EIATTR_EXTERNS
	.align		4
        /*0070*/ 	.byte	0x04, 0x0f
        /*0072*/ 	.short	(.L_22 - .L_21)


	//   ....[0]....
	.align		4
.L_21:
        /*0074*/ 	.word	index@(vprintf)


	//----- nvinfo : EIATTR_MERCURY_ISA_VERSION
	.align		4
.L_22:
        /*0078*/ 	.byte	0x03, 0x5f
        /*007a*/ 	.short	0x0101


	//----- nvinfo : EIATTR_COOP_GROUP_MASK_REGIDS
	.align		4
        /*007c*/ 	.byte	0x04, 0x29
        /*007e*/ 	.short	(.L_24 - .L_23)


	//   ....[0]....
.L_23:
        /*0080*/ 	.word	0xffffffff


	//   ....[1]....
        /*0084*/ 	.word	0xffffffff


	//   ....[2]....
        /*0088*/ 	.word	0xffffffff


	//   ....[3]....
        /*008c*/ 	.word	0xffffffff


	//   ....[4]....
        /*0090*/ 	.word	0xffffffff


	//   ....[5]....
        /*0094*/ 	.word	0x0500000f


	//   ....[6]....
        /*0098*/ 	.word	0x0500000f


	//   ....[7]....
        /*009c*/ 	.word	0x0500000f


	//   ....[8]....
        /*00a0*/ 	.word	0x0500000f


	//   ....[9]....
        /*00a4*/ 	.word	0x0500000f


	//----- nvinfo : EIATTR_COOP_GROUP_INSTR_OFFSETS
	.align		4
.L_24:
        /*00a8*/ 	.byte	0x04, 0x28
        /*00aa*/ 	.short	(.L_26 - .L_25)


	//   ....[0]....
.L_25:
        /*00ac*/ 	.word	0x00000b60


	//   ....[1]....
        /*00b0*/ 	.word	0x00000b80


	//   ....[2]....
        /*00b4*/ 	.word	0x00000ba0


	//   ....[3]....
        /*00b8*/ 	.word	0x00000bc0


	//   ....[4]....
        /*00bc*/ 	.word	0x00000be0


	//   ....[5]....
        /*00c0*/ 	.word	0x00000d80


	//   ....[6]....
        /*00c4*/ 	.word	0x00000de0


	//   ....[7]....
        /*00c8*/ 	.word	0x00000e40


	//   ....[8]....
        /*00cc*/ 	.word	0x00000ea0


	//   ....[9]....
        /*00d0*/ 	.word	0x00000f00


	//----- nvinfo : EIATTR_VRC_CTA_INIT_COUNT
	.align		4
.L_26:
        /*00d4*/ 	.byte	0x02, 0x4a
	.zero		1
	.zero		1


	//----- nvinfo : EIATTR_SYSCALL_OFFSETS
	.align		4
        /*00d8*/ 	.byte	0x04, 0x46
        /*00da*/ 	.short	(.L_28 - .L_27)


	//   ....[0]....
.L_27:
        /*00dc*/ 	.word	0x000001d0


	//----- nvinfo : EIATTR_EXIT_INSTR_OFFSETS
	.align		4
.L_28:
        /*00e0*/ 	.byte	0x04, 0x1c
        /*00e2*/ 	.short	(.L_30 - .L_29)


	//   ....[0]....
.L_29:
        /*00e4*/ 	.word	0x000000c0


	//   ....[1]....
        /*00e8*/ 	.word	0x00000cd0


	//   ....[2]....
        /*00ec*/ 	.word	0x00000d30


	//----- nvinfo : EIATTR_CRS_STACK_SIZE
	.align		4
.L_30:
        /*00f0*/ 	.byte	0x04, 0x1e
        /*00f2*/ 	.short	(.L_32 - .L_31)
.L_31:
        /*00f4*/ 	.word	0x00000000


	//----- nvinfo : EIATTR_CBANK_PARAM_SIZE
	.align		4
.L_32:
        /*00f8*/ 	.byte	0x03, 0x19
        /*00fa*/ 	.short	0x0028


	//----- nvinfo : EIATTR_PARAM_CBANK
	.align		4
        /*00fc*/ 	.byte	0x04, 0x0a
        /*00fe*/ 	.short	(.L_34 - .L_33)
	.align		4
.L_33:
        /*0100*/ 	.word	index@(.nv.constant0._Z8reluGemvPfS_S_S_ii)
        /*0104*/ 	.short	0x0380
        /*0106*/ 	.short	0x0028


	//----- nvinfo : EIATTR_SW_WAR
	.align		4
.L_34:
        /*0108*/ 	.byte	0x04, 0x36
        /*010a*/ 	.short	(.L_36 - .L_35)
.L_35:
        /*010c*/ 	.word	0x00000008
.L_36:


//--------------------- .nv.callgraph             --------------------------
	.section	.nv.callgraph,"",@"SHT_CUDA_CALLGRAPH"
	.align	4
	.sectionentsize	8
	.align		4
        /*0000*/ 	.word	0x00000000
	.align		4
        /*0004*/ 	.word	0xffffffff
	.align		4
        /*0008*/ 	.word	index@(_Z8reluGemvPfS_S_S_ii)
	.align		4
        /*000c*/ 	.word	index@(vprintf)
	.align		4
        /*0010*/ 	.word	0x00000000
	.align		4
        /*0014*/ 	.word	0xfffffffe
	.align		4
        /*0018*/ 	.word	0x00000000
	.align		4
        /*001c*/ 	.word	0xfffffffd
	.align		4
        /*0020*/ 	.word	0x00000000
	.align		4
        /*0024*/ 	.word	0xfffffffc


//--------------------- .nv.constant4             --------------------------
	.section	.nv.constant4,"a",@progbits
	.align	8
	.align		8
.nv.constant4:
        /*0000*/ 	.dword	vprintf
	.align		8
        /*0008*/ 	.dword	$str


//--------------------- .text._Z8reluGemvPfS_S_S_ii --------------------------
	.section	.text._Z8reluGemvPfS_S_S_ii,"ax",@progbits
	.align	128
        .global         _Z8reluGemvPfS_S_S_ii
        .type           _Z8reluGemvPfS_S_S_ii,@function
        .size           _Z8reluGemvPfS_S_S_ii,(.L_x_15 - _Z8reluGemvPfS_S_S_ii)
        .other          _Z8reluGemvPfS_S_S_ii,@"STO_CUDA_ENTRY STV_DEFAULT"
_Z8reluGemvPfS_S_S_ii:
.text._Z8reluGemvPfS_S_S_ii:
[----:B------:R-:W0:Y:S01]  /*0000*/  LDC R1, c[0x0][0x37c] ;  /* 0x0000df00ff017b82 */ /* 0x000e220000000800 */
[----:B------:R-:W1:Y:S01]  /*0010*/  S2R R2, SR_TID.Y ;  /* 0x0000000000027919 */ /* 0x000e620000002200 */
[----:B------:R-:W2:Y:S06]  /*0020*/  LDCU UR5, c[0x0][0x2fc] ;  /* 0x00005f80ff0577ac */ /* 0x000eac0008000800 */
[----:B------:R-:W1:Y:S01]  /*0030*/  S2UR UR6, SR_CTAID.X ;  /* 0x00000000000679c3 */ /* 0x000e620000002500 */
[----:B0-----:R-:W-:Y:S01]  /*0040*/  VIADD R1, R1, 0xfffffff8 ;  /* 0xfffffff801017836 */ /* 0x001fe20000000000 */
[----:B------:R-:W0:Y:S01]  /*0050*/  LDCU UR7, c[0x0][0x3a0] ;  /* 0x00007400ff0777ac */ /* 0x000e220008000800 */
[----:B------:R-:W3:Y:S05]  /*0060*/  LDCU UR4, c[0x0][0x2f8] ;  /* 0x00005f00ff0477ac */ /* 0x000eea0008000800 */
[----:B------:R-:W1:Y:S01]  /*0070*/  LDC R3, c[0x0][0x364] ;  /* 0x0000d900ff037b82 */ /* 0x000e620000000800 */
[----:B---3--:R-:W-:-:S05]  /*0080*/  IADD3 R6, P1, PT, R1, UR4, RZ ;  /* 0x0000000401067c10 */ /* 0x008fca000ff3e0ff */
[----:B--2---:R-:W-:Y:S02]  /*0090*/  IMAD.X R7, RZ, RZ, UR5, P1 ;  /* 0x00000005ff077e24 */ /* 0x004fe400088e06ff */
[----:B-1----:R-:W-:-:S05]  /*00a0*/  IMAD R2, R3, UR6, R2 ;  /* 0x0000000603027c24 */ /* 0x002fca000f8e0202 */
[----:B0-----:R-:W-:-:S13]  /*00b0*/  ISETP.GE.AND P0, PT, R2, UR7, PT ;  /* 0x0000000702007c0c */ /* 0x001fda000bf06270 */
[----:B------:R-:W-:Y:S05]  /*00c0*/  @P0 EXIT ;  /* 0x000000000000094d */ /* 0x000fea0003800000 */
[----:B------:R-:W0:Y:S01]  /*00d0*/  S2R R16, SR_TID.X ;  /* 0x0000000000107919 */ /* 0x000e220000002100 */
[----:B------:R-:W1:Y:S01]  /*00e0*/  LDC R23, c[0x0][0x3a4] ;  /* 0x0000e900ff177b82 */ /* 0x000e620000000800 */
[----:B------:R-:W-:Y:S01]  /*00f0*/  BSSY.RECONVERGENT B6, `(.L_x_0) ;  /* 0x000000f000067945 */ /* 0x000fe20003800200 */
[----:B-1----:R-:W-:-:S04]  /*0100*/  SHF.R.S32.HI R0, RZ, 0x1f, R23 ;  /* 0x0000001fff007819 */ /* 0x002fc80000011417 */
[----:B------:R-:W-:Y:S02]  /*0110*/  LEA.HI R0, R0, R23, RZ, 0x7 ;  /* 0x0000001700007211 */ /* 0x000fe400078f38ff */
[C---:B0-----:R-:W-:Y:S02]  /*0120*/  ISETP.NE.AND P0, PT, R16.reuse, RZ, PT ;  /* 0x000000ff1000720c */ /* 0x041fe40003f05270 */
[----:B------:R-:W-:Y:S02]  /*0130*/  LOP3.LUT R16, R16, 0x1f, RZ, 0xc0, !PT ;  /* 0x0000001f10107812 */ /* 0x000fe400078ec0ff */
[----:B------:R-:W-:-:S09]  /*0140*/  SHF.R.S32.HI R22, RZ, 0x7, R0 ;  /* 0x00000007ff167819 */ /* 0x000fd20000011400 */
[----:B------:R-:W-:Y:S05]  /*0150*/  @P0 BRA `(.L_x_1) ;  /* 0x0000000000200947 */ /* 0x000fea0003800000 */
[----:B------:R-:W-:Y:S01]  /*0160*/  MOV R0, 0x0 ;  /* 0x0000000000007802 */ /* 0x000fe20000000f00 */
[----:B------:R0:W-:Y:S01]  /*0170*/  STL.64 [R1], R22 ;  /* 0x0000001601007387 */ /* 0x0001e20000100a00 */
[----:B------:R-:W1:Y:S02]  /*0180*/  LDCU.64 UR4, c[0x4][0x8] ;  /* 0x01000100ff0477ac */ /* 0x000e640008000a00 */
[----:B------:R0:W2:Y:S01]  /*0190*/  LDC.64 R8, c[0x4][R0] ;  /* 0x0100000000087b82 */ /* 0x0000a20000000a00 */
[----:B-1----:R-:W-:Y:S01]  /*01a0*/  MOV R4, UR4 ;  /* 0x0000000400047c02 */ /* 0x002fe20008000f00 */
[----:B0-----:R-:W-:-:S07]  /*01b0*/  IMAD.U32 R5, RZ, RZ, UR5 ;  /* 0x00000005ff057e24 */ /* 0x001fce000f8e00ff */
[----:B------:R-:W-:-:S07]  /*01c0*/  LEPC R20, `(.L_x_1) ;  /* 0x000000001014794e */ /* 0x000fce0000000000 */
[----:B--2---:R-:W-:Y:S05]  /*01d0*/  CALL.ABS.NOINC R8 ;  /* 0x0000000008007343 */ /* 0x004fea0003c00000 */
.L_x_1:
[----:B------:R-:W-:Y:S05]  /*01e0*/  BSYNC.RECONVERGENT B6 ;  /* 0x0000000000067941 */ /* 0x000fea0003800200 */
.L_x_0:
[----:B------:R-:W0:Y:S01]  /*01f0*/  LDCU UR4, c[0x0][0x3a4] ;  /* 0x00007480ff0477ac */ /* 0x000e220008000800 */
[----:B------:R-:W1:Y:S01]  /*0200*/  LDC.64 R18, c[0x0][0x358] ;  /* 0x0000d600ff127b82 */ /* 0x000e620000000a00 */
[----:B------:R-:W-:Y:S02]  /*0210*/  IMAD.MOV.U32 R13, RZ, RZ, RZ ;  /* 0x000000ffff0d7224 */ /* 0x000fe400078e00ff */
[----:B0-----:R-:W-:-:S05]  /*0220*/  IMAD.U32 R3, RZ, RZ, UR4 ;  /* 0x00000004ff037e24 */ /* 0x001fca000f8e00ff */
[----:B------:R-:W-:-:S04]  /*0230*/  IADD3 R0, PT, PT, R3, 0x7f, RZ ;  /* 0x0000007f03007810 */ /* 0x000fc80007ffe0ff */
[----:B------:R-:W-:-:S04]  /*0240*/  ISETP.GE.U32.AND P0, PT, R0, 0xff, PT ;  /* 0x000000ff0000780c */ /* 0x000fc80003f06070 */
[----:B------:R-:W-:-:S04]  /*0250*/  SEL R14, R22, 0x1, P0 ;  /* 0x00000001160e7807 */ /* 0x000fc80000000000 */
[----:B------:R-:W-:-:S13]  /*0260*/  ISETP.GE.AND P0, PT, R14, 0x1, PT ;  /* 0x000000010e00780c */ /* 0x000fda0003f06270 */
[----:B------:R-:W-:Y:S05]  /*0270*/  @!P0 BRA `(.L_x_2) ;  /* 0x0000000800308947 */ /* 0x000fea0003800000 */
[----:B------:R-:W0:Y:S01]  /*0280*/  LDC.64 R28, c[0x0][0x380] ;  /* 0x0000e000ff1c7b82 */ /* 0x000e220000000a00 */
[----:B------:R-:W-:Y:S01]  /*0290*/  ISETP.GE.U32.AND P1, PT, R14, 0x4, PT ;  /* 0x000000040e00780c */ /* 0x000fe20003f26070 */
[----:B------:R-:W-:Y:S01]  /*02a0*/  IMAD R5, R2, R3, RZ ;  /* 0x0000000302057224 */ /* 0x000fe200078e02ff */
[----:B------:R-:W-:Y:S01]  /*02b0*/  LOP3.LUT R12, R14, 0x3, RZ, 0xc0, !PT ;  /* 0x000000030e0c7812 */ /* 0x000fe200078ec0ff */
[----:B------:R-:W-:Y:S02]  /*02c0*/  HFMA2 R13, -RZ, RZ, 0, 0 ;  /* 0x00000000ff0d7431 */ /* 0x000fe400000001ff */
[----:B------:R-:W-:Y:S01]  /*02d0*/  IMAD.MOV.U32 R15, RZ, RZ, RZ ;  /* 0x000000ffff0f7224 */ /* 0x000fe200078e00ff */
[----:B------:R-:W-:Y:S01]  /*02e0*/  ISETP.NE.AND P0, PT, R12, RZ, PT ;  /* 0x000000ff0c00720c */ /* 0x000fe20003f05270 */
[----:B0-----:R-:W-:-:S06]  /*02f0*/  IMAD.WIDE R28, R5, 0x4, R28 ;  /* 0x00000004051c7825 */ /* 0x001fcc00078e021c */
[----:B------:R-:W-:Y:S06]  /*0300*/  @!P1 BRA `(.L_x_3) ;  /* 0x0000000400249947 */ /* 0x000fec0003800000 */
[----:B------:R-:W0:Y:S01]  /*0310*/  LDC R3, c[0x0][0x3a4] ;  /* 0x0000e900ff037b82 */ /* 0x000e220000000800 */
[----:B------:R-:W-:Y:S01]  /*0320*/  BSSY.RECONVERGENT B0, `(.L_x_3) ;  /* 0x0000047000007945 */ /* 0x000fe20003800200 */
[----:B------:R-:W-:Y:S01]  /*0330*/  LOP3.LUT R15, R14, 0x7ffffffc, RZ, 0xc0, !PT ;  /* 0x7ffffffc0e0f7812 */ /* 0x000fe200078ec0ff */
[----:B------:R-:W-:Y:S01]  /*0340*/  IMAD.MOV.U32 R0, RZ, RZ, RZ ;  /* 0x000000ffff007224 */ /* 0x000fe200078e00ff */
[----:B------:R-:W-:-:S07]  /*0350*/  MOV R13, RZ ;  /* 0x000000ff000d7202 */ /* 0x000fce0000000f00 */
.L_x_4:
[----:B------:R-:W-:-:S05]  /*0360*/  LEA R17, R0, R16, 0x5 ;  /* 0x0000001000117211 */ /* 0x000fca00078e28ff */
[----:B------:R-:W-:-:S05]  /*0370*/  IMAD.SHL.U32 R4, R17, 0x4, RZ ;  /* 0x0000000411047824 */ /* 0x000fca00078e00ff */
[----:B0-----:R-:W-:-:S13]  /*0380*/  ISETP.GE.AND P2, PT, R4, R3, PT ;  /* 0x000000030400720c */ /* 0x001fda0003f46270 */
[----:B------:R-:W0:Y:S01]  /*0390*/  @!P2 LDC.64 R24, c[0x0][0x390] ;  /* 0x0000e400ff18ab82 */ /* 0x000e220000000a00 */
[C---:B-1----:R-:W-:Y:S01]  /*03a0*/  @!P2 R2UR UR4, R18.reuse ;  /* 0x000000001204a2ca */ /* 0x042fe200000e0000 */
[----:B------:R-:W-:Y:S01]  /*03b0*/  @!P2 IMAD.WIDE.U32 R20, R17, 0x10, R28 ;  /* 0x000000101114a825 */ /* 0x000fe200078e001c */
[C---:B------:R-:W-:Y:S02]  /*03c0*/  @!P2 R2UR UR5, R19.reuse ;  /* 0x000000001305a2ca */ /* 0x040fe400000e0000 */
[----:B------:R-:W-:Y:S02]  /*03d0*/  @!P2 R2UR UR6, R18 ;  /* 0x000000001206a2ca */ /* 0x000fe400000e0000 */
[----:B------:R-:W-:-:S09]  /*03e0*/  @!P2 R2UR UR7, R19 ;  /* 0x000000001307a2ca */ /* 0x000fd200000e0000 */
[----:B------:R-:W2:Y:S01]  /*03f0*/  @!P2 LDG.E.128.CONSTANT R20, desc[UR4][R20.64] ;  /* 0x000000041414a981 */ /* 0x000ea2000c1e9d00 */
[----:B0-----:R-:W-:-:S06]  /*0400*/  @!P2 IMAD.WIDE.U32 R24, R17, 0x10, R24 ;  /* 0x000000101118a825 */ /* 0x001fcc00078e0018 */
[----:B------:R-:W2:Y:S01]  /*0410*/  @!P2 LDG.E.128.CONSTANT R24, desc[UR6][R24.64] ;  /* 0x000000061818a981 */ /* 0x000ea2000c1e9d00 */
[----:B------:R-:W-:-:S05]  /*0420*/  IADD3 R9, PT, PT, R17, 0x20, RZ ;  /* 0x0000002011097810 */ /* 0x000fca0007ffe0ff */
[----:B------:R-:W-:-:S05]  /*0430*/  IMAD.SHL.U32 R4, R9, 0x4, RZ ;  /* 0x0000000409047824 */ /* 0x000fca00078e00ff */
[----:B------:R-:W-:-:S13]  /*0440*/  ISETP.GE.AND P1, PT, R4, R3, PT ;  /* 0x000000030400720c */ /* 0x000fda0003f26270 */
[----:B------:R-:W0:Y:S01]  /*0450*/  @!P1 LDC.64 R4, c[0x0][0x390] ;  /* 0x0000e400ff049b82 */ /* 0x000e220000000a00 */
[C---:B------:R-:W-:Y:S02]  /*0460*/  @!P1 R2UR UR4, R18.reuse ;  /* 0x00000000120492ca */ /* 0x040fe400000e0000 */
[C---:B------:R-:W-:Y:S02]  /*0470*/  @!P1 R2UR UR5, R19.reuse ;  /* 0x00000000130592ca */ /* 0x040fe400000e0000 */
[----:B------:R-:W-:Y:S02]  /*0480*/  @!P1 R2UR UR6, R18 ;  /* 0x00000000120692ca */ /* 0x000fe400000e0000 */
[----:B------:R-:W-:Y:S01]  /*0490*/  @!P1 R2UR UR7, R19 ;  /* 0x00000000130792ca */ /* 0x000fe200000e0000 */
[----:B--2---:R-:W-:-:S04]  /*04a0*/  @!P2 FFMA R6, R20, R24, R13 ;  /* 0x000000181406a223 */ /* 0x004fc8000000000d */
[----:B------:R-:W-:Y:S01]  /*04b0*/  @!P2 FFMA R11, R21, R25, R6 ;  /* 0x00000019150ba223 */ /* 0x000fe20000000006 */
[----:B------:R-:W-:-:S04]  /*04c0*/  @!P1 IMAD.WIDE.U32 R6, R9, 0x10, R28 ;  /* 0x0000001009069825 */ /* 0x000fc800078e001c */
[----:B0-----:R-:W-:-:S04]  /*04d0*/  @!P1 IMAD.WIDE.U32 R8, R9, 0x10, R4 ;  /* 0x0000001009089825 */ /* 0x001fc800078e0004 */
[----:B------:R-:W-:Y:S01]  /*04e0*/  @!P2 FFMA R22, R22, R26, R11 ;  /* 0x0000001a1616a223 */ /* 0x000fe2000000000b */
[----:B------:R-:W2:Y:S04]  /*04f0*/  @!P1 LDG.E.128.CONSTANT R4, desc[UR4][R6.64] ;  /* 0x0000000406049981 */ /* 0x000ea8000c1e9d00 */
[----:B------:R-:W2:Y:S01]  /*0500*/  @!P1 LDG.E.128.CONSTANT R8, desc[UR6][R8.64] ;  /* 0x0000000608089981 */ /* 0x000ea2000c1e9d00 */
[----:B------:R-:W-:-:S05]  /*0510*/  IADD3 R25, PT, PT, R17, 0x40, RZ ;  /* 0x0000004011197810 */ /* 0x000fca0007ffe0ff */
[----:B------:R-:W-:Y:S02]  /*0520*/  IMAD.SHL.U32 R20, R25, 0x4, RZ ;  /* 0x0000000419147824 */ /* 0x000fe400078e00ff */
[----:B------:R-:W-:-:S03]  /*0530*/  @!P2 FFMA R13, R23, R27, R22 ;  /* 0x0000001b170da223 */ /* 0x000fc60000000016 */
[----:B------:R-:W-:Y:S02]  /*0540*/  ISETP.GE.AND P3, PT, R20, R3, PT ;  /* 0x000000031400720c */ /* 0x000fe40003f66270 */
[----:B------:R-:W-:-:S11]  /*0550*/  IADD3 R17, PT, PT, R17, 0x60, RZ ;  /* 0x0000006011117810 */ /* 0x000fd60007ffe0ff */
[----:B------:R-:W0:Y:S01]  /*0560*/  @!P3 LDC.64 R20, c[0x0][0x390] ;  /* 0x0000e400ff14bb82 */ /* 0x000e220000000a00 */
[C---:B------:R-:W-:Y:S02]  /*0570*/  @!P3 R2UR UR4, R18.reuse ;  /* 0x000000001204b2ca */ /* 0x040fe400000e0000 */
[C---:B------:R-:W-:Y:S02]  /*0580*/  @!P3 R2UR UR5, R19.reuse ;  /* 0x000000001305b2ca */ /* 0x040fe400000e0000 */
[----:B------:R-:W-:Y:S02]  /*0590*/  @!P3 R2UR UR6, R18 ;  /* 0x000000001206b2ca */ /* 0x000fe400000e0000 */
[----:B------:R-:W-:Y:S01]  /*05a0*/  @!P3 R2UR UR7, R19 ;  /* 0x000000001307b2ca */ /* 0x000fe200000e0000 */
[----:B------:R-:W-:-:S04]  /*05b0*/  @!P3 IMAD.WIDE.U32 R22, R25, 0x10, R28 ;  /* 0x000000101916b825 */ /* 0x000fc800078e001c */
[----:B0-----:R-:W-:-:S04]  /*05c0*/  @!P3 IMAD.WIDE.U32 R24, R25, 0x10, R20 ;  /* 0x000000101918b825 */ /* 0x001fc800078e0014 */
[----:B------:R-:W3:Y:S04]  /*05d0*/  @!P3 LDG.E.128.CONSTANT R20, desc[UR4][R22.64] ;  /* 0x000000041614b981 */ /* 0x000ee8000c1e9d00 */
[----:B------:R-:W3:Y:S01]  /*05e0*/  @!P3 LDG.E.128.CONSTANT R24, desc[UR6][R24.64] ;  /* 0x000000061818b981 */ /* 0x000ee2000c1e9d00 */
[----:B--2---:R-:W-:-:S04]  /*05f0*/  @!P1 FFMA R4, R4, R8, R13 ;  /* 0x0000000804049223 */ /* 0x004fc8000000000d */
[----:B------:R-:W-:Y:S01]  /*0600*/  @!P1 FFMA R5, R5, R9, R4 ;  /* 0x0000000905059223 */ /* 0x000fe20000000004 */
[----:B------:R-:W-:-:S05]  /*0610*/  IMAD.SHL.U32 R4, R17, 0x4, RZ ;  /* 0x0000000411047824 */ /* 0x000fca00078e00ff */
[----:B------:R-:W-:-:S13]  /*0620*/  ISETP.GE.AND P2, PT, R4, R3, PT ;  /* 0x000000030400720c */ /* 0x000fda0003f46270 */
[----:B------:R-:W0:Y:S01]  /*0630*/  @!P2 LDC.64 R8, c[0x0][0x390] ;  /* 0x0000e400ff08ab82 */ /* 0x000e220000000a00 */
[C---:B------:R-:W-:Y:S02]  /*0640*/  @!P2 R2UR UR4, R18.reuse ;  /* 0x000000001204a2ca */ /* 0x040fe400000e0000 */
[C---:B------:R-:W-:Y:S02]  /*0650*/  @!P2 R2UR UR5, R19.reuse ;  /* 0x000000001305a2ca */ /* 0x040fe400000e0000 */
[----:B------:R-:W-:Y:S02]  /*0660*/  @!P2 R2UR UR6, R18 ;  /* 0x000000001206a2ca */ /* 0x000fe400000e0000 */
[----:B------:R-:W-:Y:S01]  /*0670*/  @!P2 R2UR UR7, R19 ;  /* 0x000000001307a2ca */ /* 0x000fe200000e0000 */
[----:B------:R-:W-:Y:S01]  /*0680*/  @!P1 FFMA R6, R6, R10, R5 ;  /* 0x0000000a06069223 */ /* 0x000fe20000000005 */
[----:B------:R-:W-:-:S04]  /*0690*/  @!P2 IMAD.WIDE.U32 R4, R17, 0x10, R28 ;  /* 0x000000101104a825 */ /* 0x000fc800078e001c */
[----:B------:R-:W-:-:S03]  /*06a0*/  @!P1 FFMA R13, R7, R11, R6 ;  /* 0x0000000b070d9223 */ /* 0x000fc60000000006 */
[----:B------:R-:W2:Y:S01]  /*06b0*/  @!P2 LDG.E.128.CONSTANT R4, desc[UR4][R4.64] ;  /* 0x000000040404a981 */ /* 0x000ea2000c1e9d00 */
[----:B0-----:R-:W-:-:S06]  /*06c0*/  @!P2 IMAD.WIDE.U32 R8, R17, 0x10, R8 ;  /* 0x000000101108a825 */ /* 0x001fcc00078e0008 */
[----:B------:R-:W2:Y:S01]  /*06d0*/  @!P2 LDG.E.128.CONSTANT R8, desc[UR6][R8.64] ;  /* 0x000000060808a981 */ /* 0x000ea2000c1e9d00 */
[----:B---3--:R-:W-:-:S04]  /*06e0*/  @!P3 FFMA R20, R20, R24, R13 ;  /* 0x000000181414b223 */ /* 0x008fc8000000000d */
[----:B------:R-:W-:Y:S01]  /*06f0*/  @!P3 FFMA R21, R21, R25, R20 ;  /* 0x000000191515b223 */ /* 0x000fe20000000014 */
[----:B------:R-:W-:-:S03]  /*0700*/  IADD3 R0, PT, PT, R0, 0x4, RZ ;  /* 0x0000000400007810 */ /* 0x000fc60007ffe0ff */
[----:B------:R-:W-:Y:S01]  /*0710*/  @!P3 FFMA R22, R22, R26, R21 ;  /* 0x0000001a1616b223 */ /* 0x000fe20000000015 */
[----:B------:R-:W-:-:S03]  /*0720*/  ISETP.NE.AND P1, PT, R0, R15, PT ;  /* 0x0000000f0000720c */ /* 0x000fc60003f25270 */
[----:B------:R-:W-:-:S04]  /*0730*/  @!P3 FFMA R13, R23, R27, R22 ;  /* 0x0000001b170db223 */ /* 0x000fc80000000016 */
[----:B--2---:R-:W-:-:S04]  /*0740*/  @!P2 FFMA R20, R4, R8, R13 ;  /* 0x000000080414a223 */ /* 0x004fc8000000000d */
[----:B------:R-:W-:-:S04]  /*0750*/  @!P2 FFMA R17, R5, R9, R20 ;  /* 0x000000090511a223 */ /* 0x000fc80000000014 */
[----:B------:R-:W-:-:S04]  /*0760*/  @!P2 FFMA R6, R6, R10, R17 ;  /* 0x0000000a0606a223 */ /* 0x000fc80000000011 */
[----:B------:R-:W-:Y:S01]  /*0770*/  @!P2 FFMA R13, R7, R11, R6 ;  /* 0x0000000b070da223 */ /* 0x000fe20000000006 */
[----:B------:R-:W-:Y:S06]  /*0780*/  @P1 BRA `(.L_x_4) ;  /* 0xfffffff800f41947 */ /* 0x000fec000383ffff */
[----:B------:R-:W-:Y:S05]  /*0790*/  BSYNC.RECONVERGENT B0 ;  /* 0x0000000000007941 */ /* 0x000fea0003800200 */
.L_x_3:
[----:B------:R-:W-:Y:S04]  /*07a0*/  BSSY.RECONVERGENT B0, `(.L_x_2) ;  /* 0x0000039000007945 */ /* 0x000fe80003800200 */
[----:B------:R-:W-:Y:S05]  /*07b0*/  @!P0 BRA `(.L_x_5) ;  /* 0x0000000000dc8947 */ /* 0x000fea0003800000 */
[----:B------:R-:W-:Y:S02]  /*07c0*/  ISETP.NE.AND P0, PT, R12, 0x1, PT ;  /* 0x000000010c00780c */ /* 0x000fe40003f05270 */
[----:B------:R-:W-:-:S04]  /*07d0*/  LOP3.LUT R14, R14, 0x1, RZ, 0xc0, !PT ;  /* 0x000000010e0e7812 */ /* 0x000fc800078ec0ff */
[----:B------:R-:W-:-:S07]  /*07e0*/  ISETP.NE.U32.AND P2, PT, R14, 0x1, PT ;  /* 0x000000010e00780c */ /* 0x000fce0003f45070 */
[----:B------:R-:W-:Y:S06]  /*07f0*/  @!P0 BRA `(.L_x_6) ;  /* 0x0000000000848947 */ /* 0x000fec0003800000 */
[----:B------:R-:W-:-:S04]  /*0800*/  IMAD R7, R15, 0x20, R16 ;  /* 0x000000200f077824 */ /* 0x000fc800078e0210 */
[C---:B------:R-:W-:Y:S01]  /*0810*/  VIADD R17, R7.reuse, 0x20 ;  /* 0x0000002007117836 */ /* 0x040fe20000000000 */
[----:B------:R-:W-:-:S04]  /*0820*/  SHF.L.U32 R0, R7, 0x2, RZ ;  /* 0x0000000207007819 */ /* 0x000fc800000006ff */
[----:B------:R-:W-:Y:S02]  /*0830*/  ISETP.GE.AND P0, PT, R0, R3, PT ;  /* 0x000000030000720c */ /* 0x000fe40003f06270 */
[----:B------:R-:W-:-:S04]  /*0840*/  SHF.L.U32 R0, R17, 0x2, RZ ;  /* 0x0000000211007819 */ /* 0x000fc800000006ff */
[----:B------:R-:W-:-:S07]  /*0850*/  ISETP.GE.AND P1, PT, R0, R3, PT ;  /* 0x000000030000720c */ /* 0x000fce0003f26270 */
[----:B------:R-:W0:Y:S01]  /*0860*/  @!P0 LDC.64 R8, c[0x0][0x390] ;  /* 0x0000e400ff088b82 */ /* 0x000e220000000a00 */
[C---:B-1----:R-:W-:Y:S01]  /*0870*/  @!P0 R2UR UR4, R18.reuse ;  /* 0x00000000120482ca */ /* 0x042fe200000e0000 */
[----:B------:R-:W-:Y:S01]  /*0880*/  @!P0 IMAD.WIDE.U32 R4, R7, 0x10, R28 ;  /* 0x0000001007048825 */ /* 0x000fe200078e001c */
[C---:B------:R-:W-:Y:S02]  /*0890*/  @!P0 R2UR UR5, R19.reuse ;  /* 0x00000000130582ca */ /* 0x040fe400000e0000 */
[----:B------:R-:W-:Y:S02]  /*08a0*/  @!P0 R2UR UR6, R18 ;  /* 0x00000000120682ca */ /* 0x000fe400000e0000 */
[----:B------:R-:W-:Y:S01]  /*08b0*/  @!P0 R2UR UR7, R19 ;  /* 0x00000000130782ca */ /* 0x000fe200000e0000 */
[----:B------:R-:W1:Y:S01]  /*08c0*/  @!P1 LDC.64 R24, c[0x0][0x390] ;  /* 0x0000e400ff189b82 */ /* 0x000e620000000a00 */
[----:B0-----:R-:W-:-:S07]  /*08d0*/  @!P0 IMAD.WIDE.U32 R8, R7, 0x10, R8 ;  /* 0x0000001007088825 */ /* 0x001fce00078e0008 */
[----:B------:R-:W2:Y:S01]  /*08e0*/  @!P0 LDG.E.128.CONSTANT R4, desc[UR4][R4.64] ;  /* 0x0000000404048981 */ /* 0x000ea2000c1e9d00 */
[----:B------:R-:W-:-:S03]  /*08f0*/  @!P1 R2UR UR4, R18 ;  /* 0x00000000120492ca */ /* 0x000fc600000e0000 */
[----:B------:R-:W2:Y:S01]  /*0900*/  @!P0 LDG.E.128.CONSTANT R8, desc[UR6][R8.64] ;  /* 0x0000000608088981 */ /* 0x000ea2000c1e9d00 */
[----:B------:R-:W-:Y:S01]  /*0910*/  @!P1 R2UR UR5, R19 ;  /* 0x00000000130592ca */ /* 0x000fe200000e0000 */
[----:B------:R-:W-:Y:S01]  /*0920*/  @!P1 IMAD.WIDE.U32 R20, R17, 0x10, R28 ;  /* 0x0000001011149825 */ /* 0x000fe200078e001c */
[----:B------:R-:W-:Y:S02]  /*0930*/  @!P1 R2UR UR6, R18 ;  /* 0x00000000120692ca */ /* 0x000fe400000e0000 */
[----:B------:R-:W-:Y:S01]  /*0940*/  @!P1 R2UR UR7, R19 ;  /* 0x00000000130792ca */ /* 0x000fe200000e0000 */
[----:B-1----:R-:W-:-:S08]  /*0950*/  @!P1 IMAD.WIDE.U32 R24, R17, 0x10, R24 ;  /* 0x0000001011189825 */ /* 0x002fd000078e0018 */
[----:B------:R-:W3:Y:S04]  /*0960*/  @!P1 LDG.E.128.CONSTANT R20, desc[UR4][R20.64] ;  /* 0x0000000414149981 */ /* 0x000ee8000c1e9d00 */
[----:B------:R-:W3:Y:S01]  /*0970*/  @!P1 LDG.E.128.CONSTANT R24, desc[UR6][R24.64] ;  /* 0x0000000618189981 */ /* 0x000ee2000c1e9d00 */
[----:B------:R-:W-:Y:S02]  /*0980*/  VIADD R15, R15, 0x2 ;  /* 0x000000020f0f7836 */ /* 0x000fe40000000000 */
[----:B--2---:R-:W-:-:S04]  /*0990*/  @!P0 FFMA R0, R4, R8, R13 ;  /* 0x0000000804008223 */ /* 0x004fc8000000000d */
[----:B------:R-:W-:-:S04]  /*09a0*/  @!P0 FFMA R17, R5, R9, R0 ;  /* 0x0000000905118223 */ /* 0x000fc80000000000 */
[----:B------:R-:W-:-:S04]  /*09b0*/  @!P0 FFMA R6, R6, R10, R17 ;  /* 0x0000000a06068223 */ /* 0x000fc80000000011 */
[----:B------:R-:W-:-:S04]  /*09c0*/  @!P0 FFMA R13, R7, R11, R6 ;  /* 0x0000000b070d8223 */ /* 0x000fc80000000006 */
[----:B---3--:R-:W-:-:S04]  /*09d0*/  @!P1 FFMA R0, R20, R24, R13 ;  /* 0x0000001814009223 */ /* 0x008fc8000000000d */
[----:B------:R-:W-:-:S04]  /*09e0*/  @!P1 FFMA R5, R21, R25, R0 ;  /* 0x0000001915059223 */ /* 0x000fc80000000000 */
[----:B------:R-:W-:-:S04]  /*09f0*/  @!P1 FFMA R22, R22, R26, R5 ;  /* 0x0000001a16169223 */ /* 0x000fc80000000005 */
[----:B------:R-:W-:-:S07]  /*0a00*/  @!P1 FFMA R13, R23, R27, R22 ;  /* 0x0000001b170d9223 */ /* 0x000fce0000000016 */
.L_x_6:
[----:B------:R-:W-:Y:S05]  /*0a10*/  @P2 BRA `(.L_x_5) ;  /* 0x0000000000442947 */ /* 0x000fea0003800000 */
[----:B------:R-:W-:-:S05]  /*0a20*/  LEA R15, R15, R16, 0x5 ;  /* 0x000000100f0f7211 */ /* 0x000fca00078e28ff */
[----:B------:R-:W-:-:S05]  /*0a30*/  IMAD.SHL.U32 R0, R15, 0x4, RZ ;  /* 0x000000040f007824 */ /* 0x000fca00078e00ff */
[----:B------:R-:W-:-:S13]  /*0a40*/  ISETP.GE.AND P0, PT, R0, R3, PT ;  /* 0x000000030000720c */ /* 0x000fda0003f06270 */
[----:B------:R-:W-:Y:S05]  /*0a50*/  @P0 BRA `(.L_x_5) ;  /* 0x0000000000340947 */ /* 0x000fea0003800000 */
[----:B------:R-:W0:Y:S01]  /*0a60*/  LDC.64 R8, c[0x0][0x390] ;  /* 0x0000e400ff087b82 */ /* 0x000e220000000a00 */
[C---:B-1----:R-:W-:Y:S01]  /*0a70*/  R2UR UR4, R18.reuse ;  /* 0x00000000120472ca */ /* 0x042fe200000e0000 */
[----:B------:R-:W-:Y:S01]  /*0a80*/  IMAD.WIDE.U32 R4, R15, 0x10, R28 ;  /* 0x000000100f047825 */ /* 0x000fe200078e001c */
[C---:B------:R-:W-:Y:S02]  /*0a90*/  R2UR UR5, R19.reuse ;  /* 0x00000000130572ca */ /* 0x040fe400000e0000 */
[----:B------:R-:W-:Y:S02]  /*0aa0*/  R2UR UR6, R18 ;  /* 0x00000000120672ca */ /* 0x000fe400000e0000 */
[----:B------:R-:W-:-:S09]  /*0ab0*/  R2UR UR7, R19 ;  /* 0x00000000130772ca */ /* 0x000fd200000e0000 */
[----:B------:R-:W2:Y:S01]  /*0ac0*/  LDG.E.128.CONSTANT R4, desc[UR4][R4.64] ;  /* 0x0000000404047981 */ /* 0x000ea2000c1e9d00 */
[----:B0-----:R-:W-:-:S06]  /*0ad0*/  IMAD.WIDE.U32 R8, R15, 0x10, R8 ;  /* 0x000000100f087825 */ /* 0x001fcc00078e0008 */
[----:B------:R-:W2:Y:S02]  /*0ae0*/  LDG.E.128.CONSTANT R8, desc[UR6][R8.64] ;  /* 0x0000000608087981 */ /* 0x000ea4000c1e9d00 */
[----:B--2---:R-:W-:-:S04]  /*0af0*/  FFMA R0, R4, R8, R13 ;  /* 0x0000000804007223 */ /* 0x004fc8000000000d */
[----:B------:R-:W-:-:S04]  /*0b00*/  FFMA R3, R5, R9, R0 ;  /* 0x0000000905037223 */ /* 0x000fc80000000000 */
[----:B------:R-:W-:-:S04]  /*0b10*/  FFMA R6, R6, R10, R3 ;  /* 0x0000000a06067223 */ /* 0x000fc80000000003 */
[----:B------:R-:W-:-:S07]  /*0b20*/  FFMA R13, R7, R11, R6 ;  /* 0x0000000b070d7223 */ /* 0x000fce0000000006 */
.L_x_5:
[----:B------:R-:W-:Y:S05]  /*0b30*/  BSYNC.RECONVERGENT B0 ;  /* 0x0000000000007941 */ /* 0x000fea0003800200 */
.L_x_2:
[----:B------:R-:W-:-:S03]  /*0b40*/  UMOV UR4, 0xffffffff ;  /* 0xffffffff00047882 */ /* 0x000fc60000000000 */
[----:B------:R-:W-:Y:S05]  /*0b50*/  BRA.DIV UR4, `(.L_x_7) ;  /* 0x0000000204787947 */ /* 0x000fea000b800000 */
[----:B------:R-:W0:Y:S02]  /*0b60*/  SHFL.DOWN PT, R14, R13, 0x10, 0x1f ;  /* 0x0a001f000d0e7f89 */ /* 0x000e2400000e0000 */
[----:B0-----:R-:W-:-:S05]  /*0b70*/  FADD R0, R14, R13 ;  /* 0x0000000d0e007221 */ /* 0x001fca0000000000 */
[----:B------:R-:W0:Y:S02]  /*0b80*/  SHFL.DOWN PT, R14, R0, 0x8, 0x1f ;  /* 0x09001f00000e7f89 */ /* 0x000e2400000e0000 */
[----:B0-----:R-:W-:-:S05]  /*0b90*/  FADD R3, R0, R14 ;  /* 0x0000000e00037221 */ /* 0x001fca0000000000 */
[----:B------:R-:W0:Y:S02]  /*0ba0*/  SHFL.DOWN PT, R14, R3, 0x4, 0x1f ;  /* 0x08801f00030e7f89 */ /* 0x000e2400000e0000 */
[----:B0-----:R-:W-:-:S05]  /*0bb0*/  FADD R4, R3, R14 ;  /* 0x0000000e03047221 */ /* 0x001fca0000000000 */
[----:B------:R-:W0:Y:S02]  /*0bc0*/  SHFL.DOWN PT, R14, R4, 0x2, 0x1f ;  /* 0x08401f00040e7f89 */ /* 0x000e2400000e0000 */
[----:B0-----:R-:W-:-:S05]  /*0bd0*/  FADD R5, R4, R14 ;  /* 0x0000000e04057221 */ /* 0x001fca0000000000 */
[----:B------:R0:W2:Y:S02]  /*0be0*/  SHFL.DOWN PT, R14, R5, 0x1, 0x1f ;  /* 0x08201f00050e7f89 */ /* 0x0000a400000e0000 */
.L_x_13:
[----:B------:R-:W-:-:S13]  /*0bf0*/  ISETP.NE.AND P0, PT, R16, RZ, PT ;  /* 0x000000ff1000720c */ /* 0x000fda0003f05270 */
[----:B------:R-:W3:Y:S01]  /*0c00*/  @!P0 LDC.64 R6, c[0x0][0x388] ;  /* 0x0000e200ff068b82 */ /* 0x000ee20000000a00 */
[----:B-1----:R-:W-:Y:S02]  /*0c10*/  @!P0 R2UR UR4, R18 ;  /* 0x00000000120482ca */ /* 0x002fe400000e0000 */
[----:B------:R-:W-:Y:S01]  /*0c20*/  @!P0 R2UR UR5, R19 ;  /* 0x00000000130582ca */ /* 0x000fe200000e0000 */
[----:B---3--:R-:W-:-:S12]  /*0c30*/  @!P0 IMAD.WIDE R6, R2, 0x4, R6 ;  /* 0x0000000402068825 */ /* 0x008fd800078e0206 */
[----:B------:R-:W3:Y:S01]  /*0c40*/  @!P0 LDG.E.CONSTANT R6, desc[UR4][R6.64] ;  /* 0x0000000406068981 */ /* 0x000ee2000c1e9900 */
[----:B--2---:R-:W-:-:S04]  /*0c50*/  FADD R3, R5, R14 ;  /* 0x0000000e05037221 */ /* 0x004fc80000000000 */
[----:B---3--:R-:W-:-:S05]  /*0c60*/  @!P0 FADD R3, R3, R6 ;  /* 0x0000000603038221 */ /* 0x008fca0000000000 */
[----:B------:R-:W-:-:S13]  /*0c70*/  FSETP.GE.AND P0, PT, R3, RZ, PT ;  /* 0x000000ff0300720b */ /* 0x000fda0003f06000 */
[----:B0-----:R-:W0:Y:S01]  /*0c80*/  @P0 LDC.64 R4, c[0x0][0x398] ;  /* 0x0000e600ff040b82 */ /* 0x001e220000000a00 */
[----:B------:R-:W-:Y:S02]  /*0c90*/  @P0 R2UR UR4, R18 ;  /* 0x00000000120402ca */ /* 0x000fe400000e0000 */
[----:B------:R-:W-:Y:S01]  /*0ca0*/  @P0 R2UR UR5, R19 ;  /* 0x00000000130502ca */ /* 0x000fe200000e0000 */
[----:B0-----:R-:W-:-:S12]  /*0cb0*/  @P0 IMAD.WIDE R4, R2, 0x4, R4 ;  /* 0x0000000402040825 */ /* 0x001fd800078e0204 */
[----:B------:R0:W-:Y:S01]  /*0cc0*/  @P0 STG.E desc[UR4][R4.64], R3 ;  /* 0x0000000304000986 */ /* 0x0001e2000c101904 */
[----:B------:R-:W-:Y:S05]  /*0cd0*/  @P0 EXIT ;  /* 0x000000000000094d */ /* 0x000fea0003800000 */
[----:B0-----:R-:W0:Y:S01]  /*0ce0*/  LDC.64 R4, c[0x0][0x398] ;  /* 0x0000e600ff047b82 */ /* 0x001e220000000a00 */
[----:B------:R-:W-:Y:S02]  /*0cf0*/  R2UR UR4, R18 ;  /* 0x00000000120472ca */ /* 0x000fe400000e0000 */
[----:B------:R-:W-:Y:S01]  /*0d00*/  R2UR UR5, R19 ;  /* 0x00000000130572ca */ /* 0x000fe200000e0000 */
[----:B0-----:R-:W-:-:S12]  /*0d10*/  IMAD.WIDE R4, R2, 0x4, R4 ;  /* 0x0000000402047825 */ /* 0x001fd800078e0204 */
[----:B------:R-:W-:Y:S01]  /*0d20*/  STG.E desc[UR4][R4.64], RZ ;  /* 0x000000ff04007986 */ /* 0x000fe2000c101904 */
[----:B------:R-:W-:Y:S05]  /*0d30*/  EXIT ;  /* 0x000000000000794d */ /* 0x000fea0003800000 */
.L_x_7:
[----:B------:R-:W-:Y:S02]  /*0d40*/  HFMA2 R12, -RZ, RZ, 0, 9.5367431640625e-07 ;  /* 0x00000010ff0c7431 */ /* 0x000fe400000001ff */
[----:B------:R-:W-:Y:S01]  /*0d50*/  IMAD.MOV.U32 R11, RZ, RZ, 0x1f ;  /* 0x0000001fff0b7424 */ /* 0x000fe200078e00ff */
[----:B------:R-:W-:-:S07]  /*0d60*/  MOV R15, 0xffffffff ;  /* 0xffffffff000f7802 */ /* 0x000fce0000000f00 */
[----:B-1----:R-:W-:Y:S05]  /*0d70*/  WARPSYNC.COLLECTIVE R15, `(.L_x_8) ;  /* 0x000000000f087348 */ /* 0x002fea0003c00000 */
[----:B------:R0:W2:Y:S02]  /*0d80*/  SHFL.DOWN P6, R14, R13, R12, R11 ;  /* 0x0800000c0d0e7389 */ /* 0x0000a400000c000b */
[----:B012---:R-:W-:Y:S05]  /*0d90*/  ENDCOLLECTIVE ;  /* 0x000000000000791b */ /* 0x007fea0003800000 */
.L_x_8:
[----:B------:R-:W-:Y:S02]  /*0da0*/  HFMA2 R12, -RZ, RZ, 0, 4.76837158203125e-07 ;  /* 0x00000008ff0c7431 */ /* 0x000fe400000001ff */
[----:B------:R-:W-:-:S04]  /*0db0*/  FADD R0, R14, R13 ;  /* 0x0000000d0e007221 */ /* 0x000fc80000000000 */
[----:B------:R-:W-:-:S07]  /*0dc0*/  IMAD.MOV.U32 R13, RZ, RZ, R0 ;  /* 0x000000ffff0d7224 */ /* 0x000fce00078e0000 */
[----:B------:R-:W-:Y:S05]  /*0dd0*/  WARPSYNC.COLLECTIVE R15, `(.L_x_9) ;  /* 0x000000000f087348 */ /* 0x000fea0003c00000 */
[----:B------:R0:W1:Y:S02]  /*0de0*/  SHFL.DOWN P6, R14, R13, R12, R11 ;  /* 0x0800000c0d0e7389 */ /* 0x00006400000c000b */
[----:B01----:R-:W-:Y:S05]  /*0df0*/  ENDCOLLECTIVE ;  /* 0x000000000000791b */ /* 0x003fea0003800000 */
.L_x_9:
[----:B------:R-:W-:Y:S01]  /*0e00*/  MOV R12, 0x4 ;  /* 0x00000004000c7802 */ /* 0x000fe20000000f00 */
[----:B------:R-:W-:-:S04]  /*0e10*/  FADD R3, R0, R14 ;  /* 0x0000000e00037221 */ /* 0x000fc80000000000 */
[----:B------:R-:W-:-:S07]  /*0e20*/  IMAD.MOV.U32 R13, RZ, RZ, R3 ;  /* 0x000000ffff0d7224 */ /* 0x000fce00078e0003 */
[----:B------:R-:W-:Y:S05]  /*0e30*/  WARPSYNC.COLLECTIVE R15, `(.L_x_10) ;  /* 0x000000000f087348 */ /* 0x000fea0003c00000 */
[----:B------:R0:W1:Y:S02]  /*0e40*/  SHFL.DOWN P6, R14, R13, R12, R11 ;  /* 0x0800000c0d0e7389 */ /* 0x00006400000c000b */
[----:B01----:R-:W-:Y:S05]  /*0e50*/  ENDCOLLECTIVE ;  /* 0x000000000000791b */ /* 0x003fea0003800000 */
.L_x_10:
[----:B------:R-:W-:Y:S02]  /*0e60*/  HFMA2 R12, -RZ, RZ, 0, 1.1920928955078125e-07 ;  /* 0x00000002ff0c7431 */ /* 0x000fe400000001ff */
[----:B------:R-:W-:-:S04]  /*0e70*/  FADD R4, R3, R14 ;  /* 0x0000000e03047221 */ /* 0x000fc80000000000 */
[----:B------:R-:W-:-:S07]  /*0e80*/  IMAD.MOV.U32 R13, RZ, RZ, R4 ;  /* 0x000000ffff0d7224 */ /* 0x000fce00078e0004 */
[----:B------:R-:W-:Y:S05]  /*0e90*/  WARPSYNC.COLLECTIVE R15, `(.L_x_11) ;  /* 0x000000000f087348 */ /* 0x000fea0003c00000 */
[----:B------:R0:W1:Y:S02]  /*0ea0*/  SHFL.DOWN P6, R14, R13, R12, R11 ;  /* 0x0800000c0d0e7389 */ /* 0x00006400000c000b */
[----:B01----:R-:W-:Y:S05]  /*0eb0*/  ENDCOLLECTIVE ;  /* 0x000000000000791b */ /* 0x003fea0003800000 */
.L_x_11:
[----:B------:R-:W-:Y:S01]  /*0ec0*/  MOV R12, 0x1 ;  /* 0x00000001000c7802 */ /* 0x000fe20000000f00 */
[----:B------:R-:W-:-:S04]  /*0ed0*/  FADD R5, R4, R14 ;  /* 0x0000000e04057221 */ /* 0x000fc80000000000 */
[----:B------:R-:W-:-:S07]  /*0ee0*/  IMAD.MOV.U32 R13, RZ, RZ, R5 ;  /* 0x000000ffff0d7224 */ /* 0x000fce00078e0005 */
[----:B------:R-:W-:Y:S05]  /*0ef0*/  WARPSYNC.COLLECTIVE R15, `(.L_x_12) ;  /* 0x000000000f087348 */ /* 0x000fea0003c00000 */
[----:B------:R0:W1:Y:S02]  /*0f00*/  SHFL.DOWN P6, R14, R13, R12, R11 ;  /* 0x0800000c0d0e7389 */ /* 0x00006400000c000b */
[----:B01----:R-:W-:Y:S05]  /*0f10*/  ENDCOLLECTIVE ;  /* 0x000000000000791b */ /* 0x003fea0003800000 */
.L_x_12:
[----:B------:R-:W-:Y:S05]  /*0f20*/  BRA `(.L_x_13) ;  /* 0xfffffffc00307947 */ /* 0x000fea000383ffff */
.L_x_14:
[----:B------:R-:W-:-:S00]  /*0f30*/  BRA `(.L_x_14) ;  /* 0xfffffffc00fc7947 */ /* 0x000fc0000383ffff */
[----:B------:R-:W-:-:S00]  /*0f40*/  NOP ;  /* 0x0000000000007918 */ /* 0x000fc00000000000 */
        /* <DEDUP_REMOVED lines=11> */
.L_x_15:


//--------------------- .nv.global.init           --------------------------
	.section	.nv.global.init,"aw",@progbits
.nv.global.init:
	.type		$str,@object
	.size		$str,(.L_0 - $str)
$str:
        /*0000*/ 	.byte	0x69, 0x74, 0x65, 0x72, 0x20, 0x3a, 0x20, 0x25, 0x64, 0x2c, 0x20, 0x4e, 0x20, 0x25, 0x64, 0x0a
        /*0010*/ 	.byte	0x00
.L_0:


//--------------------- .nv.shared.reserved.0     --------------------------
	.section	.nv.shared.reserved.0,"aw",@nobits
	.weak		__nv_reservedSMEM_offset_0_alias
	.size		__nv_reservedSMEM_offset_0_alias, 0, 64
	.other		__nv_reservedSMEM_offset_0_alias,@"STO_CUDA_RESERVED_SHARED STV_DEFAULT"
__nv_reservedSMEM_offset_0_alias:
	.zero		0
	.zero		64


//--------------------- .nv.constant0._Z8reluGemvPfS_S_S_ii --------------------------
	.section	.nv.constant0._Z8reluGemvPfS_S_S_ii,"a",@progbits
	.sectionflags	@""
	.align	4
.nv.constant0._Z8reluGemvPfS_S_S_ii:
	.zero		936


//--------------------- SYMBOLS --------------------------

	.type		.nv.reservedSmem.offset0,@object
	.size		.nv.reservedSmem.offset0,0x4
	.type		vprintf,@function
